	.headerflags	@"EF_CUDA_TEXMODE_UNIFIED EF_CUDA_64BIT_ADDRESS EF_CUDA_ACCELERATORS EF_CUDA_SM90 EF_CUDA_VIRTUAL_SM(EF_CUDA_SM90)"
	.elftype	@"ET_EXEC"


//--------------------- .nv.info                  --------------------------
	.section	.nv.info,"",@"SHT_CUDA_INFO"
	.align	4


	//----- nvinfo : EIATTR_REGCOUNT
	.align		4
        /*0000*/ 	.byte	0x04, 0x2f
        /*0002*/ 	.short	(.L_3 - .L_2)
	.align		4
.L_2:
        /*0004*/ 	.word	index@(triton_poi_fused__native_batch_norm_legit_no_training_avg_pool2d_cat_relu_29)
        /*0008*/ 	.word	0x00000020


	//----- nvinfo : EIATTR_MIN_STACK_SIZE
	.align		4
.L_3:
        /*000c*/ 	.byte	0x04, 0x12
        /*000e*/ 	.short	(.L_5 - .L_4)
	.align		4
.L_4:
        /*0010*/ 	.word	index@(triton_poi_fused__native_batch_norm_legit_no_training_avg_pool2d_cat_relu_29)
        /*0014*/ 	.word	0x00000000


	//----- nvinfo : EIATTR_FRAME_SIZE
	.align		4
.L_5:
        /*0018*/ 	.byte	0x04, 0x11
        /*001a*/ 	.short	(.L_7 - .L_6)
	.align		4
.L_6:
        /*001c*/ 	.word	index@(triton_poi_fused__native_batch_norm_legit_no_training_avg_pool2d_cat_relu_29)
        /*0020*/ 	.word	0x00000000


	//----- nvinfo : EIATTR_MIN_STACK_SIZE
	.align		4
.L_7:
        /*0024*/ 	.byte	0x04, 0x12
        /*0026*/ 	.short	(.L_9 - .L_8)
	.align		4
.L_8:
        /*0028*/ 	.word	index@(triton_poi_fused__native_batch_norm_legit_no_training_avg_pool2d_cat_relu_29)
        /*002c*/ 	.word	0x00000000
.L_9:


//--------------------- .nv.info.triton_poi_fused__native_batch_norm_legit_no_training_avg_pool2d_cat_relu_29 --------------------------
	.section	.nv.info.triton_poi_fused__native_batch_norm_legit_no_training_avg_pool2d_cat_relu_29,"",@"SHT_CUDA_INFO"
	.sectionflags	@""
	.align	4


	//----- nvinfo : EIATTR_CUDA_API_VERSION
	.align		4
        /*0000*/ 	.byte	0x04, 0x37
        /*0002*/ 	.short	(.L_11 - .L_10)
.L_10:
        /*0004*/ 	.word	0x0000007c


	//----- nvinfo : EIATTR_KPARAM_INFO
	.align		4
.L_11:
        /*0008*/ 	.byte	0x04, 0x17
        /*000a*/ 	.short	(.L_13 - .L_12)
.L_12:
        /*000c*/ 	.word	0x00000000
        /*0010*/ 	.short	0x0018
        /*0012*/ 	.short	0x00c0
        /*0014*/ 	.byte	0x00, 0xf0, 0x11, 0x00


	//----- nvinfo : EIATTR_KPARAM_INFO
	.align		4
.L_13:
        /*0018*/ 	.byte	0x04, 0x17
        /*001a*/ 	.short	(.L_15 - .L_14)
.L_14:
        /*001c*/ 	.word	0x00000000
        /*0020*/ 	.short	0x0017
        /*0022*/ 	.short	0x00b8
        /*0024*/ 	.byte	0x00, 0xf4, 0x21, 0x00


	//----- nvinfo : EIATTR_KPARAM_INFO
	.align		4
.L_15:
        /*0028*/ 	.byte	0x04, 0x17
        /*002a*/ 	.short	(.L_17 - .L_16)
.L_16:
        /*002c*/ 	.word	0x00000000
        /*0030*/ 	.short	0x0016
        /*0032*/ 	.short	0x00b0
        /*0034*/ 	.byte	0x00, 0xf4, 0x21, 0x00


	//----- nvinfo : EIATTR_KPARAM_INFO
	.align		4
.L_17:
        /*0038*/ 	.byte	0x04, 0x17
        /*003a*/ 	.short	(.L_19 - .L_18)
.L_18:
        /*003c*/ 	.word	0x00000000
        /*0040*/ 	.short	0x0015
        /*0042*/ 	.short	0x00a8
        /*0044*/ 	.byte	0x00, 0xf4, 0x21, 0x00


	//----- nvinfo : EIATTR_KPARAM_INFO
	.align		4
.L_19:
        /*0048*/ 	.byte	0x04, 0x17
        /*004a*/ 	.short	(.L_21 - .L_20)
.L_20:
        /*004c*/ 	.word	0x00000000
        /*0050*/ 	.short	0x0014
        /*0052*/ 	.short	0x00a0
        /*0054*/ 	.byte	0x00, 0xf4, 0x21, 0x00


	//----- nvinfo : EIATTR_KPARAM_INFO
	.align		4
.L_21:
        /*0058*/ 	.byte	0x04, 0x17
        /*005a*/ 	.short	(.L_23 - .L_22)
.L_22:
        /*005c*/ 	.word	0x00000000
        /*0060*/ 	.short	0x0013
        /*0062*/ 	.short	0x0098
        /*0064*/ 	.byte	0x00, 0xf4, 0x21, 0x00


	//----- nvinfo : EIATTR_KPARAM_INFO
	.align		4
.L_23:
        /*0068*/ 	.byte	0x04, 0x17
        /*006a*/ 	.short	(.L_25 - .L_24)
.L_24:
        /*006c*/ 	.word	0x00000000
        /*0070*/ 	.short	0x0012
        /*0072*/ 	.short	0x0090
        /*0074*/ 	.byte	0x00, 0xf4, 0x21, 0x00


	//----- nvinfo : EIATTR_KPARAM_INFO
	.align		4
.L_25:
        /*0078*/ 	.byte	0x04, 0x17
        /*007a*/ 	.short	(.L_27 - .L_26)
.L_26:
        /*007c*/ 	.word	0x00000000
        /*0080*/ 	.short	0x0011
        /*0082*/ 	.short	0x0088
        /*0084*/ 	.byte	0x00, 0xf4, 0x21, 0x00


	//----- nvinfo : EIATTR_KPARAM_INFO
	.align		4
.L_27:
        /*0088*/ 	.byte	0x04, 0x17
        /*008a*/ 	.short	(.L_29 - .L_28)
.L_28:
        /*008c*/ 	.word	0x00000000
        /*0090*/ 	.short	0x0010
        /*0092*/ 	.short	0x0080
        /*0094*/ 	.byte	0x00, 0xf4, 0x21, 0x00


	//----- nvinfo : EIATTR_KPARAM_INFO
	.align		4
.L_29:
        /*0098*/ 	.byte	0x04, 0x17
        /*009a*/ 	.short	(.L_31 - .L_30)
.L_30:
        /*009c*/ 	.word	0x00000000
        /*00a0*/ 	.short	0x000f
        /*00a2*/ 	.short	0x0078
        /*00a4*/ 	.byte	0x00, 0xf4, 0x21, 0x00


	//----- nvinfo : EIATTR_KPARAM_INFO
	.align		4
.L_31:
        /*00a8*/ 	.byte	0x04, 0x17
        /*00aa*/ 	.short	(.L_33 - .L_32)
.L_32:
        /*00ac*/ 	.word	0x00000000
        /*00b0*/ 	.short	0x000e
        /*00b2*/ 	.short	0x0070
        /*00b4*/ 	.byte	0x00, 0xf4, 0x21, 0x00


	//----- nvinfo : EIATTR_KPARAM_INFO
	.align		4
.L_33:
        /*00b8*/ 	.byte	0x04, 0x17
        /*00ba*/ 	.short	(.L_35 - .L_34)
.L_34:
        /*00bc*/ 	.word	0x00000000
        /*00c0*/ 	.short	0x000d
        /*00c2*/ 	.short	0x0068
        /*00c4*/ 	.byte	0x00, 0xf4, 0x21, 0x00


	//----- nvinfo : EIATTR_KPARAM_INFO
	.align		4
.L_35:
        /*00c8*/ 	.byte	0x04, 0x17
        /*00ca*/ 	.short	(.L_37 - .L_36)
.L_36:
        /*00cc*/ 	.word	0x00000000
        /*00d0*/ 	.short	0x000c
        /*00d2*/ 	.short	0x0060
        /*00d4*/ 	.byte	0x00, 0xf4, 0x21, 0x00


	//----- nvinfo : EIATTR_KPARAM_INFO
	.align		4
.L_37:
        /*00d8*/ 	.byte	0x04, 0x17
        /*00da*/ 	.short	(.L_39 - .L_38)
.L_38:
        /*00dc*/ 	.word	0x00000000
        /*00e0*/ 	.short	0x000b
        /*00e2*/ 	.short	0x0058
        /*00e4*/ 	.byte	0x00, 0xf4, 0x21, 0x00


	//----- nvinfo : EIATTR_KPARAM_INFO
	.align		4
.L_39:
        /*00e8*/ 	.byte	0x04, 0x17
        /*00ea*/ 	.short	(.L_41 - .L_40)
.L_40:
        /*00ec*/ 	.word	0x00000000
        /*00f0*/ 	.short	0x000a
        /*00f2*/ 	.short	0x0050
        /*00f4*/ 	.byte	0x00, 0xf4, 0x21, 0x00


	//----- nvinfo : EIATTR_KPARAM_INFO
	.align		4
.L_41:
        /*00f8*/ 	.byte	0x04, 0x17
        /*00fa*/ 	.short	(.L_43 - .L_42)
.L_42:
        /*00fc*/ 	.word	0x00000000
        /*0100*/ 	.short	0x0009
        /*0102*/ 	.short	0x0048
        /*0104*/ 	.byte	0x00, 0xf4, 0x21, 0x00


	//----- nvinfo : EIATTR_KPARAM_INFO
	.align		4
.L_43:
        /*0108*/ 	.byte	0x04, 0x17
        /*010a*/ 	.short	(.L_45 - .L_44)
.L_44:
        /*010c*/ 	.word	0x00000000
        /*0110*/ 	.short	0x0008
        /*0112*/ 	.short	0x0040
        /*0114*/ 	.byte	0x00, 0xf4, 0x21, 0x00


	//----- nvinfo : EIATTR_KPARAM_INFO
	.align		4
.L_45:
        /*0118*/ 	.byte	0x04, 0x17
        /*011a*/ 	.short	(.L_47 - .L_46)
.L_46:
        /*011c*/ 	.word	0x00000000
        /*0120*/ 	.short	0x0007
        /*0122*/ 	.short	0x0038
        /*0124*/ 	.byte	0x00, 0xf4, 0x21, 0x00


	//----- nvinfo : EIATTR_KPARAM_INFO
	.align		4
.L_47:
        /*0128*/ 	.byte	0x04, 0x17
        /*012a*/ 	.short	(.L_49 - .L_48)
.L_48:
        /*012c*/ 	.word	0x00000000
        /*0130*/ 	.short	0x0006
        /*0132*/ 	.short	0x0030
        /*0134*/ 	.byte	0x00, 0xf4, 0x21, 0x00


	//----- nvinfo : EIATTR_KPARAM_INFO
	.align		4
.L_49:
        /*0138*/ 	.byte	0x04, 0x17
        /*013a*/ 	.short	(.L_51 - .L_50)
.L_50:
        /*013c*/ 	.word	0x00000000
        /*0140*/ 	.short	0x0005
        /*0142*/ 	.short	0x0028
        /*0144*/ 	.byte	0x00, 0xf4, 0x21, 0x00


	//----- nvinfo : EIATTR_KPARAM_INFO
	.align		4
.L_51:
        /*0148*/ 	.byte	0x04, 0x17
        /*014a*/ 	.short	(.L_53 - .L_52)
.L_52:
        /*014c*/ 	.word	0x00000000
        /*0150*/ 	.short	0x0004
        /*0152*/ 	.short	0x0020
        /*0154*/ 	.byte	0x00, 0xf4, 0x21, 0x00


	//----- nvinfo : EIATTR_KPARAM_INFO
	.align		4
.L_53:
        /*0158*/ 	.byte	0x04, 0x17
        /*015a*/ 	.short	(.L_55 - .L_54)
.L_54:
        /*015c*/ 	.word	0x00000000
        /*0160*/ 	.short	0x0003
        /*0162*/ 	.short	0x0018
        /*0164*/ 	.byte	0x00, 0xf4, 0x21, 0x00


	//----- nvinfo : EIATTR_KPARAM_INFO
	.align		4
.L_55:
        /*0168*/ 	.byte	0x04, 0x17
        /*016a*/ 	.short	(.L_57 - .L_56)
.L_56:
        /*016c*/ 	.word	0x00000000
        /*0170*/ 	.short	0x0002
        /*0172*/ 	.short	0x0010
        /*0174*/ 	.byte	0x00, 0xf4, 0x21, 0x00


	//----- nvinfo : EIATTR_KPARAM_INFO
	.align		4
.L_57:
        /*0178*/ 	.byte	0x04, 0x17
        /*017a*/ 	.short	(.L_59 - .L_58)
.L_58:
        /*017c*/ 	.word	0x00000000
        /*0180*/ 	.short	0x0001
        /*0182*/ 	.short	0x0008
        /*0184*/ 	.byte	0x00, 0xf4, 0x21, 0x00


	//----- nvinfo : EIATTR_KPARAM_INFO
	.align		4
.L_59:
        /*0188*/ 	.byte	0x04, 0x17
        /*018a*/ 	.short	(.L_61 - .L_60)
.L_60:
        /*018c*/ 	.word	0x00000000
        /*0190*/ 	.short	0x0000
        /*0192*/ 	.short	0x0000
        /*0194*/ 	.byte	0x00, 0xf4, 0x21, 0x00


	//----- nvinfo : EIATTR_SPARSE_MMA_MASK
	.align		4
.L_61:
        /*0198*/ 	.byte	0x03, 0x50
        /*019a*/ 	.short	0x0000


	//----- nvinfo : EIATTR_MAXREG_COUNT
	.align		4
        /*019c*/ 	.byte	0x03, 0x1b
        /*019e*/ 	.short	0x00ff


	//----- nvinfo : EIATTR_EXIT_INSTR_OFFSETS
	.align		4
        /*01a0*/ 	.byte	0x04, 0x1c
        /*01a2*/ 	.short	(.L_63 - .L_62)


	//   ....[0]....
.L_62:
        /*01a4*/ 	.word	0x00000a60


	//----- nvinfo : EIATTR_REQNTID
	.align		4
.L_63:
        /*01a8*/ 	.byte	0x04, 0x10
        /*01aa*/ 	.short	(.L_65 - .L_64)
.L_64:
        /*01ac*/ 	.word	0x00000080
        /*01b0*/ 	.word	0x00000001
        /*01b4*/ 	.word	0x00000001


	//----- nvinfo : EIATTR_CBANK_PARAM_SIZE
	.align		4
.L_65:
        /*01b8*/ 	.byte	0x03, 0x19
        /*01ba*/ 	.short	0x00c4


	//----- nvinfo : EIATTR_PARAM_CBANK
	.align		4
        /*01bc*/ 	.byte	0x04, 0x0a
        /*01be*/ 	.short	(.L_67 - .L_66)
	.align		4
.L_66:
        /*01c0*/ 	.word	index@(.nv.constant0.triton_poi_fused__native_batch_norm_legit_no_training_avg_pool2d_cat_relu_29)
        /*01c4*/ 	.short	0x0210
        /*01c6*/ 	.short	0x00c4


	//----- nvinfo : EIATTR_SW_WAR
	.align		4
.L_67:
        /*01c8*/ 	.byte	0x04, 0x36
        /*01ca*/ 	.short	(.L_69 - .L_68)
.L_68:
        /*01cc*/ 	.word	0x00000008
.L_69:


//--------------------- .nv.callgraph             --------------------------
	.section	.nv.callgraph,"",@"SHT_CUDA_CALLGRAPH"
	.align	4
	.sectionentsize	8
	.align		4
        /*0000*/ 	.word	0x00000000
	.align		4
        /*0004*/ 	.word	0xffffffff
	.align		4
        /*0008*/ 	.word	0x00000000
	.align		4
        /*000c*/ 	.word	0xfffffffe
	.align		4
        /*0010*/ 	.word	0x00000000
	.align		4
        /*0014*/ 	.word	0xfffffffd
	.align		4
        /*0018*/ 	.word	0x00000000
	.align		4
        /*001c*/ 	.word	0xfffffffc


//--------------------- .nv.constant4             --------------------------
	.section	.nv.constant4,"a",@progbits
	.align	8
	.align		8
.nv.constant4:
        /*0000*/ 	.dword	_$_str
	.align		8
        /*0008*/ 	.dword	_$_str_$_2


//--------------------- .text.triton_poi_fused__native_batch_norm_legit_no_training_avg_pool2d_cat_relu_29 --------------------------
	.section	.text.triton_poi_fused__native_batch_norm_legit_no_training_avg_pool2d_cat_relu_29,"ax",@progbits
	.align	128
        .global         triton_poi_fused__native_batch_norm_legit_no_training_avg_pool2d_cat_relu_29
        .type           triton_poi_fused__native_batch_norm_legit_no_training_avg_pool2d_cat_relu_29,@function
        .size           triton_poi_fused__native_batch_norm_legit_no_training_avg_pool2d_cat_relu_29,(.L_x_1 - triton_poi_fused__native_batch_norm_legit_no_training_avg_pool2d_cat_relu_29)
        .other          triton_poi_fused__native_batch_norm_legit_no_training_avg_pool2d_cat_relu_29,@"STO_CUDA_ENTRY STV_DEFAULT"
triton_poi_fused__native_batch_norm_legit_no_training_avg_pool2d_cat_relu_29:
.text.triton_poi_fused__native_batch_norm_legit_no_training_avg_pool2d_cat_relu_29:
[----:B------:R-:W-:Y:S01]  /*0000*/  LDC R1, c[0x0][0x28] ;  /* 0x00000a00ff017b82 */ /* 0x000fe20000000800 */
[----:B------:R-:W1:Y:S01]  /*0010*/  S2R R0, SR_TID.X ;  /* 0x0000000000007919 */ /* 0x000e620000002100 */
[----:B------:R-:W-:-:S06]  /*0020*/  ULDC.64 UR4, c[0x0][0x208] ;  /* 0x0000820000047ab9 */ /* 0x000fcc0000000a00 */
[----:B------:R-:W2:Y:S01]  /*0030*/  LDC.64 R14, c[0x0][0x210] ;  /* 0x00008400ff0e7b82 */ /* 0x000ea20000000a00 */
[----:B------:R-:W3:Y:S07]  /*0040*/  S2R R3, SR_CTAID.X ;  /* 0x0000000000037919 */ /* 0x000eee0000002500 */
[----:B------:R-:W4:Y:S01]  /*0050*/  LDC.64 R12, c[0x0][0x218] ;  /* 0x00008600ff0c7b82 */ /* 0x000f220000000a00 */
[----:B-1----:R-:W-:Y:S02]  /*0060*/  SHF.L.U32 R0, R0, 0x1, RZ ;  /* 0x0000000100007819 */ /* 0x002fe400000006ff */
[----:B---3--:R-:W-:-:S02]  /*0070*/  SHF.R.S32.HI R9, RZ, 0x17, R3 ;  /* 0x00000017ff097819 */ /* 0x008fc40000011403 */
[----:B------:R-:W-:Y:S02]  /*0080*/  LOP3.LUT R0, R0, 0xfe, RZ, 0xc0, !PT ;  /* 0x000000fe00007812 */ /* 0x000fe400078ec0ff */
[----:B------:R-:W-:Y:S02]  /*0090*/  SGXT R9, R9, 0x1 ;  /* 0x000000010909781a */ /* 0x000fe40000000200 */
[----:B------:R-:W-:Y:S02]  /*00a0*/  LEA R0, R3, R0, 0x8 ;  /* 0x0000000003007211 */ /* 0x000fe400078e40ff */
[----:B------:R-:W1:Y:S02]  /*00b0*/  LDC.64 R2, c[0x0][0x220] ;  /* 0x00008800ff027b82 */ /* 0x000e640000000a00 */
[----:B------:R-:W-:-:S04]  /*00c0*/  LEA.HI R4, R9, R0, RZ, 0x4 ;  /* 0x0000000009047211 */ /* 0x000fc800078f20ff */
[--C-:B------:R-:W-:Y:S02]  /*00d0*/  SHF.R.S32.HI R25, RZ, 0x4, R4.reuse ;  /* 0x00000004ff197819 */ /* 0x100fe40000011404 */
[----:B------:R-:W-:-:S04]  /*00e0*/  SHF.R.S32.HI R4, RZ, 0x1f, R4 ;  /* 0x0000001fff047819 */ /* 0x000fc80000011404 */
[----:B------:R-:W-:-:S04]  /*00f0*/  LEA.HI R4, R4, R25, RZ, 0x8 ;  /* 0x0000001904047211 */ /* 0x000fc800078f40ff */
[----:B------:R-:W-:-:S04]  /*0100*/  LOP3.LUT R4, R4, 0xffffff00, RZ, 0xc0, !PT ;  /* 0xffffff0004047812 */ /* 0x000fc800078ec0ff */
[----:B------:R-:W-:-:S05]  /*0110*/  IADD3 R25, R25, -R4, RZ ;  /* 0x8000000419197210 */ /* 0x000fca0007ffe0ff */
[----:B-1----:R-:W-:-:S05]  /*0120*/  IMAD.WIDE R2, R25, 0x4, R2 ;  /* 0x0000000419027825 */ /* 0x002fca00078e0202 */
[----:B------:R1:W3:Y:S01]  /*0130*/  LDG.E.EL R19, desc[UR4][R2.64] ;  /* 0x0000000402137981 */ /* 0x0002e2000c2e1900 */
[----:B------:R-:W-:Y:S02]  /*0140*/  SHF.R.S32.HI R17, RZ, 0x1f, R0 ;  /* 0x0000001fff117819 */ /* 0x000fe40000011400 */
[----:B------:R-:W-:Y:S02]  /*0150*/  IADD3 R4, R0, 0x1, RZ ;  /* 0x0000000100047810 */ /* 0x000fe40007ffe0ff */
[----:B------:R-:W-:Y:S02]  /*0160*/  LEA.HI R5, R17, R0, RZ, 0x2 ;  /* 0x0000000011057211 */ /* 0x000fe400078f10ff */
[----:B------:R-:W-:Y:S02]  /*0170*/  LEA.HI R9, R9, R4, RZ, 0x2 ;  /* 0x0000000409097211 */ /* 0x000fe400078f10ff */
[----:B------:R-:W-:Y:S01]  /*0180*/  LOP3.LUT R7, R5, 0x7ffffffc, RZ, 0xc0, !PT ;  /* 0x7ffffffc05077812 */ /* 0x000fe200078ec0ff */
[----:B-1----:R-:W1:Y:S01]  /*0190*/  LDC.64 R2, c[0x0][0x228] ;  /* 0x00008a00ff027b82 */ /* 0x002e620000000a00 */
[----:B------:R-:W-:-:S02]  /*01a0*/  LOP3.LUT R9, R9, 0x7ffffffc, RZ, 0xc0, !PT ;  /* 0x7ffffffc09097812 */ /* 0x000fc400078ec0ff */
[----:B------:R-:W-:Y:S02]  /*01b0*/  SHF.L.U32 R5, R5, 0x2, RZ ;  /* 0x0000000205057819 */ /* 0x000fe400000006ff */
[----:B------:R-:W-:Y:S01]  /*01c0*/  IADD3 R7, R0, -R7, RZ ;  /* 0x8000000700077210 */ /* 0x000fe20007ffe0ff */
[----:B------:R-:W-:Y:S01]  /*01d0*/  IMAD.IADD R4, R4, 0x1, -R9 ;  /* 0x0000000104047824 */ /* 0x000fe200078e0a09 */
[----:B------:R-:W-:-:S04]  /*01e0*/  LOP3.LUT R5, R5, 0xfffffff0, RZ, 0xc0, !PT ;  /* 0xfffffff005057812 */ /* 0x000fc800078ec0ff */
[-C--:B------:R-:W-:Y:S02]  /*01f0*/  LEA R7, R7, R5.reuse, 0x1 ;  /* 0x0000000507077211 */ /* 0x080fe400078e08ff */
[----:B------:R-:W-:Y:S02]  /*0200*/  LEA R11, R4, R5, 0x1 ;  /* 0x00000005040b7211 */ /* 0x000fe400078e08ff */
[----:B------:R-:W5:Y:S01]  /*0210*/  LDC.64 R4, c[0x0][0x230] ;  /* 0x00008c00ff047b82 */ /* 0x000f620000000a00 */
[----:B------:R-:W-:Y:S01]  /*0220*/  IADD3 R29, R7, 0x8, RZ ;  /* 0x00000008071d7810 */ /* 0x000fe20007ffe0ff */
[--C-:B--2---:R-:W-:Y:S01]  /*0230*/  IMAD.WIDE R8, R7, 0x4, R14.reuse ;  /* 0x0000000407087825 */ /* 0x104fe200078e020e */
[----:B------:R-:W-:Y:S02]  /*0240*/  IADD3 R10, R11, 0x8, RZ ;  /* 0x000000080b0a7810 */ /* 0x000fe40007ffe0ff */
[----:B------:R-:W-:Y:S01]  /*0250*/  IADD3 R20, R7, 0x9, RZ ;  /* 0x0000000907147810 */ /* 0x000fe20007ffe0ff */
[----:B------:R-:W-:Y:S01]  /*0260*/  IMAD.WIDE R26, R11, 0x4, R14 ;  /* 0x000000040b1a7825 */ /* 0x000fe200078e020e */
[----:B------:R-:W2:Y:S01]  /*0270*/  LDG.E.EL R21, desc[UR4][R8.64] ;  /* 0x0000000408157981 */ /* 0x000ea2000c2e1900 */
[----:B------:R-:W-:-:S02]  /*0280*/  IADD3 R22, R11, 0x9, RZ ;  /* 0x000000090b167810 */ /* 0x000fc40007ffe0ff */
[----:B------:R-:W-:Y:S01]  /*0290*/  IMAD.WIDE R6, R29, 0x4, R14 ;  /* 0x000000041d067825 */ /* 0x000fe200078e020e */
[----:B------:R4:W2:Y:S01]  /*02a0*/  LDG.E.EL R18, desc[UR4][R8.64+0x4] ;  /* 0x0000040408127981 */ /* 0x0008a2000c2e1900 */
[----:B------:R-:W2:Y:S02]  /*02b0*/  LDC.64 R28, c[0x0][0x280] ;  /* 0x0000a000ff1c7b82 */ /* 0x000ea40000000a00 */
[----:B----4-:R-:W-:Y:S01]  /*02c0*/  IMAD.WIDE R12, R25, 0x4, R12 ;  /* 0x00000004190c7825 */ /* 0x010fe200078e020c */
[----:B------:R-:W4:Y:S04]  /*02d0*/  LDG.E.EL R23, desc[UR4][R26.64] ;  /* 0x000000041a177981 */ /* 0x000f28000c2e1900 */
[----:B------:R1:W4:Y:S01]  /*02e0*/  LDG.E.EL R16, desc[UR4][R26.64+0x4] ;  /* 0x000004041a107981 */ /* 0x000322000c2e1900 */
[----:B------:R-:W-:-:S03]  /*02f0*/  IMAD.WIDE R8, R10, 0x4, R14 ;  /* 0x000000040a087825 */ /* 0x000fc600078e020e */
[----:B------:R-:W4:Y:S01]  /*0300*/  LDG.E.EL R6, desc[UR4][R6.64] ;  /* 0x0000000406067981 */ /* 0x000f22000c2e1900 */
[----:B------:R-:W-:-:S03]  /*0310*/  IMAD.WIDE R10, R20, 0x4, R14 ;  /* 0x00000004140a7825 */ /* 0x000fc600078e020e */
[----:B------:R5:W4:Y:S01]  /*0320*/  LDG.E.EL R8, desc[UR4][R8.64] ;  /* 0x0000000408087981 */ /* 0x000b22000c2e1900 */
[----:B------:R-:W-:Y:S01]  /*0330*/  IMAD.WIDE R14, R22, 0x4, R14 ;  /* 0x00000004160e7825 */ /* 0x000fe200078e020e */
[----:B-1----:R-:W1:Y:S02]  /*0340*/  LDC.64 R26, c[0x0][0x278] ;  /* 0x00009e00ff1a7b82 */ /* 0x002e640000000a00 */
[----:B------:R-:W4:Y:S04]  /*0350*/  LDG.E.EL R12, desc[UR4][R12.64] ;  /* 0x000000040c0c7981 */ /* 0x000f28000c2e1900 */
[----:B------:R-:W4:Y:S04]  /*0360*/  LDG.E.EL R10, desc[UR4][R10.64] ;  /* 0x000000040a0a7981 */ /* 0x000f28000c2e1900 */
[----:B------:R-:W4:Y:S01]  /*0370*/  LDG.E.EL R14, desc[UR4][R14.64] ;  /* 0x000000040e0e7981 */ /* 0x000f22000c2e1900 */
[----:B------:R-:W-:-:S04]  /*0380*/  IMAD.WIDE R2, R25, 0x4, R2 ;  /* 0x0000000419027825 */ /* 0x000fc800078e0202 */
[----:B-----5:R-:W-:Y:S01]  /*0390*/  IMAD.WIDE R4, R25, 0x4, R4 ;  /* 0x0000000419047825 */ /* 0x020fe200078e0204 */
[----:B------:R5:W4:Y:S04]  /*03a0*/  LDG.E.EL R20, desc[UR4][R2.64] ;  /* 0x0000000402147981 */ /* 0x000b28000c2e1900 */
[----:B------:R1:W4:Y:S01]  /*03b0*/  LDG.E.EL R25, desc[UR4][R4.64] ;  /* 0x0000000404197981 */ /* 0x000322000c2e1900 */
[----:B0-----:R-:W-:Y:S01]  /*03c0*/  IMAD.MOV.U32 R9, RZ, RZ, 0x3e800000 ;  /* 0x3e800000ff097424 */ /* 0x001fe200078e00ff */
[----:B-----5:R-:W0:Y:S01]  /*03d0*/  LDC.64 R2, c[0x0][0x238] ;  /* 0x00008e00ff027b82 */ /* 0x020e220000000a00 */
[----:B---3--:R-:W-:-:S04]  /*03e0*/  FADD R19, R19, 9.9999997473787516356e-06 ;  /* 0x3727c5ac13137421 */ /* 0x008fc80000000000 */
[----:B------:R-:W3:Y:S02]  /*03f0*/  MUFU.SQRT R22, R19 ;  /* 0x0000001300167308 */ /* 0x000ee40000002000 */
[C---:B---3--:R-:W-:Y:S02]  /*0400*/  FSETP.GT.AND P0, PT, R22.reuse, 8.50705917302346158658e+37, PT ;  /* 0x7e8000001600780b */ /* 0x048fe40003f04000 */
[----:B------:R-:W-:-:S11]  /*0410*/  FSETP.GEU.AND P1, PT, R22, 1.175494350822287508e-38, PT ;  /* 0x008000001600780b */ /* 0x000fd60003f2e000 */
[----:B------:R-:W-:-:S04]  /*0420*/  @P0 FMUL R22, R22, 0.25 ;  /* 0x3e80000016160820 */ /* 0x000fc80000400000 */
[----:B------:R-:W-:-:S04]  /*0430*/  @!P1 FMUL R22, R22, 16777216 ;  /* 0x4b80000016169820 */ /* 0x000fc80000400000 */
[----:B------:R-:W3:Y:S01]  /*0440*/  MUFU.RCP R7, R22 ;  /* 0x0000001600077308 */ /* 0x000ee20000001000 */
[----:B--2---:R-:W-:Y:S01]  /*0450*/  FADD R21, R21, R18 ;  /* 0x0000001215157221 */ /* 0x004fe20000000000 */
[----:B-1----:R-:W-:Y:S01]  /*0460*/  FSEL R4, R9, 1, P0 ;  /* 0x3f80000009047808 */ /* 0x002fe20000000000 */
[----:B------:R-:W1:Y:S01]  /*0470*/  LDC.64 R18, c[0x0][0x240] ;  /* 0x00009000ff127b82 */ /* 0x000e620000000a00 */
[----:B----4-:R-:W-:Y:S01]  /*0480*/  FADD R23, R23, R16 ;  /* 0x0000001017177221 */ /* 0x010fe20000000000 */
[----:B------:R-:W-:Y:S02]  /*0490*/  FADD R21, R6, R21 ;  /* 0x0000001506157221 */ /* 0x000fe40000000000 */
[----:B------:R-:W-:Y:S01]  /*04a0*/  @!P1 FMUL R4, R4, 16777216 ;  /* 0x4b80000004049820 */ /* 0x000fe20000400000 */
[----:B------:R-:W-:-:S03]  /*04b0*/  FADD R23, R8, R23 ;  /* 0x0000001708177221 */ /* 0x000fc60000000000 */
[----:B------:R-:W2:Y:S01]  /*04c0*/  LDC.64 R8, c[0x0][0x268] ;  /* 0x00009a00ff087b82 */ /* 0x000ea20000000a00 */
[----:B------:R-:W-:Y:S01]  /*04d0*/  LOP3.LUT R12, R12, 0x80000000, RZ, 0x3c, !PT ;  /* 0x800000000c0c7812 */ /* 0x000fe200078e3cff */
[----:B---3--:R-:W-:Y:S01]  /*04e0*/  FMUL R7, R7, R4 ;  /* 0x0000000407077220 */ /* 0x008fe20000400000 */
[----:B------:R-:W-:-:S05]  /*04f0*/  FADD R21, R10, R21 ;  /* 0x000000150a157221 */ /* 0x000fca0000000000 */
[----:B------:R-:W3:Y:S01]  /*0500*/  LDC.64 R10, c[0x0][0x258] ;  /* 0x00009600ff0a7b82 */ /* 0x000ee20000000a00 */
[----:B------:R-:W-:Y:S01]  /*0510*/  FADD R22, R14, R23 ;  /* 0x000000170e167221 */ /* 0x000fe20000000000 */
[----:B------:R-:W-:-:S03]  /*0520*/  FFMA R4, R21, 0.25, R12 ;  /* 0x3e80000015047823 */ /* 0x000fc6000000000c */
[----:B------:R-:W-:Y:S01]  /*0530*/  FFMA R12, R22, 0.25, R12 ;  /* 0x3e800000160c7823 */ /* 0x000fe2000000000c */
[-C--:B------:R-:W-:Y:S02]  /*0540*/  FMUL R4, R4, R7.reuse ;  /* 0x0000000704047220 */ /* 0x080fe40000400000 */
[----:B------:R-:W4:Y:S01]  /*0550*/  LDC.64 R14, c[0x0][0x260] ;  /* 0x00009800ff0e7b82 */ /* 0x000f220000000a00 */
[----:B------:R-:W-:Y:S01]  /*0560*/  FMUL R12, R12, R7 ;  /* 0x000000070c0c7220 */ /* 0x000fe20000400000 */
[----:B------:R-:W-:Y:S01]  /*0570*/  FFMA R5, R20, R4, R25 ;  /* 0x0000000414057223 */ /* 0x000fe20000000019 */
[----:B------:R-:W-:-:S05]  /*0580*/  LEA.HI R4, R17, R0, RZ, 0xc ;  /* 0x0000000011047211 */ /* 0x000fca00078f60ff */
[----:B------:R-:W5:Y:S01]  /*0590*/  LDC.64 R6, c[0x0][0x248] ;  /* 0x00009200ff067b82 */ /* 0x000f620000000a00 */
[----:B------:R-:W-:Y:S01]  /*05a0*/  FFMA R20, R20, R12, R25 ;  /* 0x0000000c14147223 */ /* 0x000fe20000000019 */
[----:B------:R-:W-:Y:S02]  /*05b0*/  LOP3.LUT R23, R4, 0xfffff000, RZ, 0xc0, !PT ;  /* 0xfffff00004177812 */ /* 0x000fe400078ec0ff */
[----:B------:R-:W-:-:S04]  /*05c0*/  SHF.R.S32.HI R4, RZ, 0xc, R4 ;  /* 0x0000000cff047819 */ /* 0x000fc80000011404 */
[----:B------:R-:W2:Y:S01]  /*05d0*/  LDC.64 R12, c[0x0][0x250] ;  /* 0x00009400ff0c7b82 */ /* 0x000ea20000000a00 */
[----:B------:R-:W-:Y:S01]  /*05e0*/  IADD3 R23, R0, -R23, RZ ;  /* 0x8000001700177210 */ /* 0x000fe20007ffe0ff */
[----:B0-----:R-:W-:-:S04]  /*05f0*/  IMAD.WIDE R16, R0, 0x4, R2 ;  /* 0x0000000400107825 */ /* 0x001fc800078e0202 */
[----:B------:R-:W-:Y:S01]  /*0600*/  FMUL R2, R21, 0.25 ;  /* 0x3e80000015027820 */ /* 0x000fe20000400000 */
[C---:B------:R-:W-:Y:S02]  /*0610*/  FSETP.GEU.AND P0, PT, R5.reuse, RZ, PT ;  /* 0x000000ff0500720b */ /* 0x040fe40003f0e000 */
[----:B------:R-:W-:Y:S01]  /*0620*/  LEA R21, R4, R23, 0xd ;  /* 0x0000001704157211 */ /* 0x000fe200078e68ff */
[----:B------:R-:W-:Y:S01]  /*0630*/  FMUL R3, R22, 0.25 ;  /* 0x3e80000016037820 */ /* 0x000fe20000400000 */
[----:B------:R-:W-:Y:S01]  /*0640*/  FSEL R22, R5, RZ, P0 ;  /* 0x000000ff05167208 */ /* 0x000fe20000000000 */
[----:B-1----:R-:W-:Y:S01]  /*0650*/  IMAD.WIDE R18, R0, 0x4, R18 ;  /* 0x0000000400127825 */ /* 0x002fe200078e0212 */
[C---:B------:R-:W-:Y:S01]  /*0660*/  LEA R5, R4.reuse, R21, 0x9 ;  /* 0x0000001504057211 */ /* 0x040fe200078e48ff */
[----:B------:R-:W0:Y:S03]  /*0670*/  LDC.64 R24, c[0x0][0x270] ;  /* 0x00009c00ff187b82 */ /* 0x000e260000000a00 */
[----:B------:R-:W-:Y:S01]  /*0680*/  LEA R0, R4, R5, 0x9 ;  /* 0x0000000504007211 */ /* 0x000fe200078e48ff */
[----:B-----5:R-:W-:-:S03]  /*0690*/  IMAD.WIDE R6, R21, 0x4, R6 ;  /* 0x0000000415067825 */ /* 0x020fc600078e0206 */
[----:B------:R-:W-:Y:S01]  /*06a0*/  LEA R21, R4, R0, 0x9 ;  /* 0x0000000004157211 */ /* 0x000fe200078e48ff */
[----:B------:R1:W-:Y:S01]  /*06b0*/  STG.E.64 desc[UR4][R16.64], R2 ;  /* 0x0000000210007986 */ /* 0x0003e2000c101b04 */
[----:B--2---:R-:W-:-:S04]  /*06c0*/  IMAD.WIDE R12, R5, 0x4, R12 ;  /* 0x00000004050c7825 */ /* 0x004fc800078e020c */
[----:B------:R-:W-:Y:S01]  /*06d0*/  IMAD R5, R4, 0x200, R21 ;  /* 0x0000020004057824 */ /* 0x000fe200078e0215 */
[----:B------:R-:W-:-:S04]  /*06e0*/  FSETP.GEU.AND P1, PT, R20, RZ, PT ;  /* 0x000000ff1400720b */ /* 0x000fc80003f2e000 */
[----:B-1----:R-:W-:Y:S01]  /*06f0*/  LEA R17, R4, R5, 0x9 ;  /* 0x0000000504117211 */ /* 0x002fe200078e48ff */
[----:B------:R-:W-:Y:S01]  /*0700*/  IMAD.WIDE R8, R5, 0x4, R8 ;  /* 0x0000000405087825 */ /* 0x000fe200078e0208 */
[----:B------:R-:W-:Y:S02]  /*0710*/  FSEL R23, R20, RZ, P1 ;  /* 0x000000ff14177208 */ /* 0x000fe40000800000 */
[----:B------:R-:W-:Y:S01]  /*0720*/  LEA R5, R4, R17, 0x9 ;  /* 0x0000001104057211 */ /* 0x000fe200078e48ff */
[----:B----4-:R-:W-:Y:S02]  /*0730*/  IMAD.WIDE R14, R21, 0x4, R14 ;  /* 0x00000004150e7825 */ /* 0x010fe400078e020e */
[----:B------:R-:W1:Y:S01]  /*0740*/  LDC.64 R20, c[0x0][0x288] ;  /* 0x0000a200ff147b82 */ /* 0x000e620000000a00 */
[----:B------:R2:W-:Y:S01]  /*0750*/  STG.E.64 desc[UR4][R18.64], R22 ;  /* 0x0000001612007986 */ /* 0x0005e2000c101b04 */
[----:B---3--:R-:W-:Y:S01]  /*0760*/  IMAD.WIDE R10, R0, 0x4, R10 ;  /* 0x00000004000a7825 */ /* 0x008fe200078e020a */
[----:B------:R-:W-:-:S02]  /*0770*/  LEA R0, R4, R5, 0x9 ;  /* 0x0000000504007211 */ /* 0x000fc400078e48ff */
[----:B------:R0:W-:Y:S01]  /*0780*/  STG.E.64 desc[UR4][R6.64], R2 ;  /* 0x0000000206007986 */ /* 0x0001e2000c101b04 */
[----:B------:R-:W-:-:S03]  /*0790*/  IMAD.WIDE R26, R5, 0x4, R26 ;  /* 0x00000004051a7825 */ /* 0x000fc600078e021a */
[----:B------:R-:W-:Y:S01]  /*07a0*/  STG.E.64 desc[UR4][R12.64], R2 ;  /* 0x000000020c007986 */ /* 0x000fe2000c101b04 */
[----:B--2---:R-:W2:Y:S03]  /*07b0*/  LDC.64 R22, c[0x0][0x290] ;  /* 0x0000a400ff167b82 */ /* 0x004ea60000000a00 */
[----:B------:R3:W-:Y:S01]  /*07c0*/  STG.E.64 desc[UR4][R10.64], R2 ;  /* 0x000000020a007986 */ /* 0x0007e2000c101b04 */
[----:B0-----:R-:W-:Y:S01]  /*07d0*/  IMAD.WIDE R6, R17, 0x4, R24 ;  /* 0x0000000411067825 */ /* 0x001fe200078e0218 */
[----:B------:R-:W-:-:S03]  /*07e0*/  LEA R25, R4, R0, 0x9 ;  /* 0x0000000004197211 */ /* 0x000fc600078e48ff */
[----:B------:R-:W0:Y:S01]  /*07f0*/  LDC.64 R18, c[0x0][0x298] ;  /* 0x0000a600ff127b82 */ /* 0x000e220000000a00 */
[----:B------:R4:W-:Y:S01]  /*0800*/  STG.E.64 desc[UR4][R14.64], R2 ;  /* 0x000000020e007986 */ /* 0x0009e2000c101b04 */
[----:B---3--:R-:W-:Y:S01]  /*0810*/  IMAD.WIDE R10, R0, 0x4, R28 ;  /* 0x00000004000a7825 */ /* 0x008fe200078e021c */
[----:B------:R-:W-:-:S05]  /*0820*/  LEA R29, R4, R25, 0x9 ;  /* 0x00000019041d7211 */ /* 0x000fca00078e48ff */
[----:B------:R-:W3:Y:S01]  /*0830*/  LDC.64 R16, c[0x0][0x2a0] ;  /* 0x0000a800ff107b82 */ /* 0x000ee20000000a00 */
[----:B------:R-:W-:Y:S04]  /*0840*/  STG.E.64 desc[UR4][R8.64], R2 ;  /* 0x0000000208007986 */ /* 0x000fe8000c101b04 */
[----:B------:R-:W-:Y:S03]  /*0850*/  STG.E.64 desc[UR4][R6.64], R2 ;  /* 0x0000000206007986 */ /* 0x000fe6000c101b04 */
[----:B----4-:R-:W4:Y:S01]  /*0860*/  LDC.64 R14, c[0x0][0x2a8] ;  /* 0x0000aa00ff0e7b82 */ /* 0x010f220000000a00 */
[----:B------:R5:W-:Y:S04]  /*0870*/  STG.E.64 desc[UR4][R26.64], R2 ;  /* 0x000000021a007986 */ /* 0x000be8000c101b04 */
[----:B------:R0:W-:Y:S03]  /*0880*/  STG.E.64 desc[UR4][R10.64], R2 ;  /* 0x000000020a007986 */ /* 0x0001e6000c101b04 */
[----:B------:R-:W4:Y:S01]  /*0890*/  LDC.64 R12, c[0x0][0x2b8] ;  /* 0x0000ae00ff0c7b82 */ /* 0x000f220000000a00 */
[----:B-----5:R-:W-:-:S07]  /*08a0*/  IMAD R27, R4, 0x200, R29 ;  /* 0x00000200041b7824 */ /* 0x020fce00078e021d */
[----:B------:R-:W5:Y:S01]  /*08b0*/  LDC.64 R6, c[0x0][0x2b0] ;  /* 0x0000ac00ff067b82 */ /* 0x000f620000000a00 */
[----:B-1----:R-:W-:Y:S01]  /*08c0*/  IMAD.WIDE R20, R25, 0x4, R20 ;  /* 0x0000000419147825 */ /* 0x002fe200078e0214 */
[----:B------:R-:W-:-:S06]  /*08d0*/  LEA R5, R4, R27, 0x9 ;  /* 0x0000001b04057211 */ /* 0x000fcc00078e48ff */
[----:B0-----:R-:W0:Y:S01]  /*08e0*/  LDC.64 R10, c[0x0][0x2c0] ;  /* 0x0000b000ff0a7b82 */ /* 0x001e220000000a00 */
[----:B------:R-:W-:Y:S01]  /*08f0*/  LEA R25, R4, R5, 0x9 ;  /* 0x0000000504197211 */ /* 0x000fe200078e48ff */
[----:B--2---:R-:W-:-:S06]  /*0900*/  IMAD.WIDE R22, R29, 0x4, R22 ;  /* 0x000000041d167825 */ /* 0x004fcc00078e0216 */
[----:B------:R-:W1:Y:S01]  /*0910*/  LDC.64 R8, c[0x0][0x2c8] ;  /* 0x0000b200ff087b82 */ /* 0x000e620000000a00 */
[----:B------:R-:W-:Y:S01]  /*0920*/  LEA R29, R4, R25, 0x9 ;  /* 0x00000019041d7211 */ /* 0x000fe200078e48ff */
[----:B------:R-:W-:-:S03]  /*0930*/  IMAD.WIDE R18, R27, 0x4, R18 ;  /* 0x000000041b127825 */ /* 0x000fc600078e0212 */
[----:B------:R-:W-:Y:S01]  /*0940*/  LEA R27, R4, R29, 0x9 ;  /* 0x0000001d041b7211 */ /* 0x000fe200078e48ff */
[----:B---3--:R-:W-:-:S03]  /*0950*/  IMAD.WIDE R16, R5, 0x4, R16 ;  /* 0x0000000405107825 */ /* 0x008fc600078e0210 */
[C---:B------:R-:W-:Y:S01]  /*0960*/  LEA R5, R4.reuse, R27, 0x9 ;  /* 0x0000001b04057211 */ /* 0x040fe200078e48ff */
[----:B----4-:R-:W-:Y:S01]  /*0970*/  IMAD.WIDE R14, R25, 0x4, R14 ;  /* 0x00000004190e7825 */ /* 0x010fe200078e020e */
[----:B------:R-:W-:Y:S02]  /*0980*/  STG.E.64 desc[UR4][R20.64], R2 ;  /* 0x0000000214007986 */ /* 0x000fe4000c101b04 */
[----:B------:R-:W-:Y:S01]  /*0990*/  LEA R4, R4, R5, 0x9 ;  /* 0x0000000504047211 */ /* 0x000fe200078e48ff */
[----:B-----5:R-:W-:Y:S01]  /*09a0*/  IMAD.WIDE R6, R29, 0x4, R6 ;  /* 0x000000041d067825 */ /* 0x020fe200078e0206 */
[----:B------:R-:W-:Y:S03]  /*09b0*/  STG.E.64 desc[UR4][R22.64], R2 ;  /* 0x0000000216007986 */ /* 0x000fe6000c101b04 */
[----:B------:R-:W-:Y:S01]  /*09c0*/  IMAD.WIDE R12, R27, 0x4, R12 ;  /* 0x000000041b0c7825 */ /* 0x000fe200078e020c */
[----:B------:R-:W-:Y:S03]  /*09d0*/  STG.E.64 desc[UR4][R18.64], R2 ;  /* 0x0000000212007986 */ /* 0x000fe6000c101b04 */
[----:B0-----:R-:W-:Y:S01]  /*09e0*/  IMAD.WIDE R10, R5, 0x4, R10 ;  /* 0x00000004050a7825 */ /* 0x001fe200078e020a */
[----:B------:R-:W-:Y:S03]  /*09f0*/  STG.E.64 desc[UR4][R16.64], R2 ;  /* 0x0000000210007986 */ /* 0x000fe6000c101b04 */
[----:B-1----:R-:W-:Y:S01]  /*0a00*/  IMAD.WIDE R8, R4, 0x4, R8 ;  /* 0x0000000404087825 */ /* 0x002fe200078e0208 */
[----:B------:R-:W-:Y:S04]  /*0a10*/  STG.E.64 desc[UR4][R14.64], R2 ;  /* 0x000000020e007986 */ /* 0x000fe8000c101b04 */
[----:B------:R-:W-:Y:S04]  /*0a20*/  STG.E.64 desc[UR4][R6.64], R2 ;  /* 0x0000000206007986 */ /* 0x000fe8000c101b04 */
[----:B------:R-:W-:Y:S04]  /*0a30*/  STG.E.64 desc[UR4][R12.64], R2 ;  /* 0x000000020c007986 */ /* 0x000fe8000c101b04 */
[----:B------:R-:W-:Y:S04]  /*0a40*/  STG.E.64 desc[UR4][R10.64], R2 ;  /* 0x000000020a007986 */ /* 0x000fe8000c101b04 */
[----:B------:R-:W-:Y:S01]  /*0a50*/  STG.E.64 desc[UR4][R8.64], R2 ;  /* 0x0000000208007986 */ /* 0x000fe2000c101b04 */
[----:B------:R-:W-:Y:S05]  /*0a60*/  EXIT ;  /* 0x000000000000794d */ /* 0x000fea0003800000 */
.L_x_0:
[----:B------:R-:W-:-:S00]  /*0a70*/  BRA `(.L_x_0) ;  /* 0xfffffffc00fc7947 */ /* 0x000fc0000383ffff */
[----:B------:R-:W-:-:S00]  /*0a80*/  NOP ;  /* 0x0000000000007918 */ /* 0x000fc00000000000 */
[----:B------:R-:W-:-:S00]  /*0a90*/  NOP ;  /* 0x0000000000007918 */ /* 0x000fc00000000000 */
[----:B------:R-:W-:-:S00]  /*0aa0*/  NOP ;  /* 0x0000000000007918 */ /* 0x000fc00000000000 */
[----:B------:R-:W-:-:S00]  /*0ab0*/  NOP ;  /* 0x0000000000007918 */ /* 0x000fc00000000000 */
[----:B------:R-:W-:-:S00]  /*0ac0*/  NOP ;  /* 0x0000000000007918 */ /* 0x000fc00000000000 */
[----:B------:R-:W-:-:S00]  /*0ad0*/  NOP ;  /* 0x0000000000007918 */ /* 0x000fc00000000000 */
[----:B------:R-:W-:-:S00]  /*0ae0*/  NOP ;  /* 0x0000000000007918 */ /* 0x000fc00000000000 */
[----:B------:R-:W-:-:S00]  /*0af0*/  NOP ;  /* 0x0000000000007918 */ /* 0x000fc00000000000 */
.L_x_1:


//--------------------- .nv.global.init           --------------------------
	.section	.nv.global.init,"aw",@progbits
.nv.global.init:
	.type		_$_str,@object
	.size		_$_str,(_$_str_$_2 - _$_str)
_$_str:
        /*0000*/ 	.byte	0x5f, 0x5f, 0x43, 0x55, 0x44, 0x41, 0x5f, 0x46, 0x54, 0x5a, 0x00
	.type		_$_str_$_2,@object
	.size		_$_str_$_2,(.L_1 - _$_str_$_2)
_$_str_$_2:
        /*000b*/ 	.byte	0x5f, 0x5f, 0x43, 0x55, 0x44, 0x41, 0x5f, 0x50, 0x52, 0x45, 0x43, 0x5f, 0x53, 0x51, 0x52, 0x54
        /*001b*/ 	.byte	0x00
.L_1:


//--------------------- .nv.constant0.triton_poi_fused__native_batch_norm_legit_no_training_avg_pool2d_cat_relu_29 --------------------------
	.section	.nv.constant0.triton_poi_fused__native_batch_norm_legit_no_training_avg_pool2d_cat_relu_29,"a",@progbits
	.sectionflags	@""
	.align	4
.nv.constant0.triton_poi_fused__native_batch_norm_legit_no_training_avg_pool2d_cat_relu_29:
	.zero		724
